//
// Generated by NVIDIA NVVM Compiler
//
// Compiler Build ID: CL-36424714
// Cuda compilation tools, release 13.0, V13.0.88
// Based on NVVM 20.0.0
//

.version 9.0
.target sm_100
.address_size 64

	// .globl	spmv_ell_rows_kernel

.visible .entry spmv_ell_rows_kernel(
	.param .u64 .ptr .align 1 spmv_ell_rows_kernel_param_0,
	.param .u64 .ptr .align 1 spmv_ell_rows_kernel_param_1,
	.param .u64 .ptr .align 1 spmv_ell_rows_kernel_param_2,
	.param .u64 .ptr .align 1 spmv_ell_rows_kernel_param_3,
	.param .u32 spmv_ell_rows_kernel_param_4,
	.param .u32 spmv_ell_rows_kernel_param_5
)
{
	.reg .pred 	%p<27>;
	.reg .b32 	%r<56>;
	.reg .b32 	%f<95>;
	.reg .b64 	%rd<58>;

	ld.param.u64 	%rd12, [spmv_ell_rows_kernel_param_0];
	ld.param.u64 	%rd13, [spmv_ell_rows_kernel_param_1];
	ld.param.u64 	%rd14, [spmv_ell_rows_kernel_param_2];
	ld.param.u64 	%rd15, [spmv_ell_rows_kernel_param_3];
	ld.param.u32 	%r39, [spmv_ell_rows_kernel_param_4];
	ld.param.u32 	%r40, [spmv_ell_rows_kernel_param_5];
	cvta.to.global.u64 	%rd1, %rd14;
	cvta.to.global.u64 	%rd2, %rd13;
	cvta.to.global.u64 	%rd3, %rd12;
	cvta.to.global.u64 	%rd4, %rd15;
	mov.u32 	%r41, %ctaid.x;
	mov.u32 	%r1, %ntid.x;
	mov.u32 	%r42, %tid.x;
	mad.lo.s32 	%r49, %r41, %r1, %r42;
	setp.ge.s32 	%p1, %r49, %r39;
	@%p1 bra 	$L__BB0_45;
	setp.gt.s32 	%p2, %r40, 0;
	mov.u32 	%r43, %nctaid.x;
	mul.lo.s32 	%r3, %r1, %r43;
	@%p2 bra 	$L__BB0_2;
	bra.uni 	$L__BB0_44;
$L__BB0_2:
	and.b32  	%r4, %r40, 7;
	and.b32  	%r5, %r40, 3;
	and.b32  	%r6, %r40, 2147483640;
	and.b32  	%r7, %r40, 1;
	neg.s32 	%r8, %r6;
	add.s64 	%rd5, %rd2, 16;
$L__BB0_3:
	setp.lt.u32 	%p4, %r40, 8;
	mul.lo.s32 	%r10, %r49, %r40;
	mov.f32 	%f74, 0f00000000;
	mov.b32 	%r53, 0;
	@%p4 bra 	$L__BB0_22;
	mov.f32 	%f74, 0f00000000;
	mov.u32 	%r50, %r10;
	mov.u32 	%r51, %r8;
$L__BB0_5:
	.pragma "nounroll";
	mul.wide.s32 	%rd18, %r50, 4;
	add.s64 	%rd19, %rd3, %rd18;
	add.s64 	%rd6, %rd19, 16;
	add.s64 	%rd7, %rd5, %rd18;
	ld.global.nc.u32 	%r13, [%rd19];
	setp.lt.s32 	%p5, %r13, 0;
	@%p5 bra 	$L__BB0_7;
	ld.global.nc.f32 	%f41, [%rd7+-16];
	mul.wide.u32 	%rd20, %r13, 4;
	add.s64 	%rd21, %rd1, %rd20;
	ld.global.nc.f32 	%f42, [%rd21];
	fma.rn.f32 	%f74, %f41, %f42, %f74;
$L__BB0_7:
	ld.global.nc.u32 	%r14, [%rd6+-12];
	setp.lt.s32 	%p6, %r14, 0;
	@%p6 bra 	$L__BB0_9;
	ld.global.nc.f32 	%f43, [%rd7+-12];
	mul.wide.u32 	%rd22, %r14, 4;
	add.s64 	%rd23, %rd1, %rd22;
	ld.global.nc.f32 	%f44, [%rd23];
	fma.rn.f32 	%f74, %f43, %f44, %f74;
$L__BB0_9:
	ld.global.nc.u32 	%r15, [%rd6+-8];
	setp.lt.s32 	%p7, %r15, 0;
	@%p7 bra 	$L__BB0_11;
	ld.global.nc.f32 	%f45, [%rd7+-8];
	mul.wide.u32 	%rd24, %r15, 4;
	add.s64 	%rd25, %rd1, %rd24;
	ld.global.nc.f32 	%f46, [%rd25];
	fma.rn.f32 	%f74, %f45, %f46, %f74;
$L__BB0_11:
	ld.global.nc.u32 	%r16, [%rd6+-4];
	setp.lt.s32 	%p8, %r16, 0;
	@%p8 bra 	$L__BB0_13;
	ld.global.nc.f32 	%f47, [%rd7+-4];
	mul.wide.u32 	%rd26, %r16, 4;
	add.s64 	%rd27, %rd1, %rd26;
	ld.global.nc.f32 	%f48, [%rd27];
	fma.rn.f32 	%f74, %f47, %f48, %f74;
$L__BB0_13:
	ld.global.nc.u32 	%r17, [%rd6];
	setp.lt.s32 	%p9, %r17, 0;
	@%p9 bra 	$L__BB0_15;
	ld.global.nc.f32 	%f49, [%rd7];
	mul.wide.u32 	%rd28, %r17, 4;
	add.s64 	%rd29, %rd1, %rd28;
	ld.global.nc.f32 	%f50, [%rd29];
	fma.rn.f32 	%f74, %f49, %f50, %f74;
$L__BB0_15:
	ld.global.nc.u32 	%r18, [%rd6+4];
	setp.lt.s32 	%p10, %r18, 0;
	@%p10 bra 	$L__BB0_17;
	ld.global.nc.f32 	%f51, [%rd7+4];
	mul.wide.u32 	%rd30, %r18, 4;
	add.s64 	%rd31, %rd1, %rd30;
	ld.global.nc.f32 	%f52, [%rd31];
	fma.rn.f32 	%f74, %f51, %f52, %f74;
$L__BB0_17:
	ld.global.nc.u32 	%r19, [%rd6+8];
	setp.lt.s32 	%p11, %r19, 0;
	@%p11 bra 	$L__BB0_19;
	ld.global.nc.f32 	%f53, [%rd7+8];
	mul.wide.u32 	%rd32, %r19, 4;
	add.s64 	%rd33, %rd1, %rd32;
	ld.global.nc.f32 	%f54, [%rd33];
	fma.rn.f32 	%f74, %f53, %f54, %f74;
$L__BB0_19:
	ld.global.nc.u32 	%r20, [%rd6+12];
	setp.lt.s32 	%p12, %r20, 0;
	@%p12 bra 	$L__BB0_21;
	ld.global.nc.f32 	%f55, [%rd7+12];
	mul.wide.u32 	%rd34, %r20, 4;
	add.s64 	%rd35, %rd1, %rd34;
	ld.global.nc.f32 	%f56, [%rd35];
	fma.rn.f32 	%f74, %f55, %f56, %f74;
$L__BB0_21:
	add.s32 	%r51, %r51, 8;
	add.s32 	%r50, %r50, 8;
	setp.eq.s32 	%p13, %r51, 0;
	mov.u32 	%r53, %r6;
	@%p13 bra 	$L__BB0_22;
	bra.uni 	$L__BB0_5;
$L__BB0_22:
	setp.eq.s32 	%p14, %r4, 0;
	@%p14 bra 	$L__BB0_43;
	add.s32 	%r46, %r4, -1;
	setp.lt.u32 	%p15, %r46, 3;
	@%p15 bra 	$L__BB0_33;
	add.s32 	%r47, %r53, %r10;
	mul.wide.s32 	%rd36, %r47, 4;
	add.s64 	%rd8, %rd3, %rd36;
	ld.global.nc.u32 	%r24, [%rd8];
	setp.lt.s32 	%p16, %r24, 0;
	add.s64 	%rd9, %rd2, %rd36;
	@%p16 bra 	$L__BB0_26;
	ld.global.nc.f32 	%f58, [%rd9];
	mul.wide.u32 	%rd37, %r24, 4;
	add.s64 	%rd38, %rd1, %rd37;
	ld.global.nc.f32 	%f59, [%rd38];
	fma.rn.f32 	%f74, %f58, %f59, %f74;
$L__BB0_26:
	ld.global.nc.u32 	%r25, [%rd8+4];
	setp.lt.s32 	%p17, %r25, 0;
	@%p17 bra 	$L__BB0_28;
	ld.global.nc.f32 	%f60, [%rd9+4];
	mul.wide.u32 	%rd39, %r25, 4;
	add.s64 	%rd40, %rd1, %rd39;
	ld.global.nc.f32 	%f61, [%rd40];
	fma.rn.f32 	%f74, %f60, %f61, %f74;
$L__BB0_28:
	ld.global.nc.u32 	%r26, [%rd8+8];
	setp.lt.s32 	%p18, %r26, 0;
	@%p18 bra 	$L__BB0_30;
	ld.global.nc.f32 	%f62, [%rd9+8];
	mul.wide.u32 	%rd41, %r26, 4;
	add.s64 	%rd42, %rd1, %rd41;
	ld.global.nc.f32 	%f63, [%rd42];
	fma.rn.f32 	%f74, %f62, %f63, %f74;
$L__BB0_30:
	ld.global.nc.u32 	%r27, [%rd8+12];
	setp.lt.s32 	%p19, %r27, 0;
	@%p19 bra 	$L__BB0_32;
	ld.global.nc.f32 	%f64, [%rd9+12];
	mul.wide.u32 	%rd43, %r27, 4;
	add.s64 	%rd44, %rd1, %rd43;
	ld.global.nc.f32 	%f65, [%rd44];
	fma.rn.f32 	%f74, %f64, %f65, %f74;
$L__BB0_32:
	add.s32 	%r53, %r53, 4;
$L__BB0_33:
	setp.eq.s32 	%p20, %r5, 0;
	@%p20 bra 	$L__BB0_43;
	setp.eq.s32 	%p21, %r5, 1;
	@%p21 bra 	$L__BB0_40;
	add.s32 	%r48, %r53, %r10;
	mul.wide.s32 	%rd45, %r48, 4;
	add.s64 	%rd10, %rd3, %rd45;
	ld.global.nc.u32 	%r30, [%rd10];
	setp.lt.s32 	%p22, %r30, 0;
	add.s64 	%rd11, %rd2, %rd45;
	@%p22 bra 	$L__BB0_37;
	ld.global.nc.f32 	%f67, [%rd11];
	mul.wide.u32 	%rd46, %r30, 4;
	add.s64 	%rd47, %rd1, %rd46;
	ld.global.nc.f32 	%f68, [%rd47];
	fma.rn.f32 	%f74, %f67, %f68, %f74;
$L__BB0_37:
	ld.global.nc.u32 	%r31, [%rd10+4];
	setp.lt.s32 	%p23, %r31, 0;
	@%p23 bra 	$L__BB0_39;
	ld.global.nc.f32 	%f69, [%rd11+4];
	mul.wide.u32 	%rd48, %r31, 4;
	add.s64 	%rd49, %rd1, %rd48;
	ld.global.nc.f32 	%f70, [%rd49];
	fma.rn.f32 	%f74, %f69, %f70, %f74;
$L__BB0_39:
	add.s32 	%r53, %r53, 2;
$L__BB0_40:
	setp.eq.s32 	%p24, %r7, 0;
	@%p24 bra 	$L__BB0_43;
	add.s32 	%r34, %r53, %r10;
	mul.wide.s32 	%rd50, %r34, 4;
	add.s64 	%rd51, %rd3, %rd50;
	ld.global.nc.u32 	%r35, [%rd51];
	setp.lt.s32 	%p25, %r35, 0;
	@%p25 bra 	$L__BB0_43;
	add.s64 	%rd53, %rd2, %rd50;
	ld.global.nc.f32 	%f71, [%rd53];
	mul.wide.u32 	%rd54, %r35, 4;
	add.s64 	%rd55, %rd1, %rd54;
	ld.global.nc.f32 	%f72, [%rd55];
	fma.rn.f32 	%f74, %f71, %f72, %f74;
$L__BB0_43:
	mul.wide.s32 	%rd56, %r49, 4;
	add.s64 	%rd57, %rd4, %rd56;
	st.global.f32 	[%rd57], %f74;
	add.s32 	%r49, %r49, %r3;
	setp.lt.s32 	%p26, %r49, %r39;
	@%p26 bra 	$L__BB0_3;
	bra.uni 	$L__BB0_45;
$L__BB0_44:
	mul.wide.s32 	%rd16, %r49, 4;
	add.s64 	%rd17, %rd4, %rd16;
	mov.b32 	%r44, 0;
	st.global.u32 	[%rd17], %r44;
	add.s32 	%r49, %r49, %r3;
	setp.lt.s32 	%p3, %r49, %r39;
	@%p3 bra 	$L__BB0_44;
$L__BB0_45:
	ret;

}
	// .globl	spmv_coo_accum_kernel
.visible .entry spmv_coo_accum_kernel(
	.param .u64 .ptr .align 1 spmv_coo_accum_kernel_param_0,
	.param .u64 .ptr .align 1 spmv_coo_accum_kernel_param_1,
	.param .u64 .ptr .align 1 spmv_coo_accum_kernel_param_2,
	.param .u64 .ptr .align 1 spmv_coo_accum_kernel_param_3,
	.param .u64 .ptr .align 1 spmv_coo_accum_kernel_param_4,
	.param .u32 spmv_coo_accum_kernel_param_5
)
{
	.reg .pred 	%p<3>;
	.reg .b32 	%r<13>;
	.reg .b32 	%f<5>;
	.reg .b64 	%rd<19>;

	ld.param.u64 	%rd6, [spmv_coo_accum_kernel_param_0];
	ld.param.u64 	%rd7, [spmv_coo_accum_kernel_param_1];
	ld.param.u64 	%rd8, [spmv_coo_accum_kernel_param_2];
	ld.param.u64 	%rd9, [spmv_coo_accum_kernel_param_3];
	ld.param.u64 	%rd10, [spmv_coo_accum_kernel_param_4];
	ld.param.u32 	%r6, [spmv_coo_accum_kernel_param_5];
	mov.u32 	%r7, %ctaid.x;
	mov.u32 	%r1, %ntid.x;
	mov.u32 	%r8, %tid.x;
	mad.lo.s32 	%r12, %r7, %r1, %r8;
	setp.ge.s32 	%p1, %r12, %r6;
	@%p1 bra 	$L__BB1_3;
	mov.u32 	%r9, %nctaid.x;
	mul.lo.s32 	%r3, %r1, %r9;
	cvta.to.global.u64 	%rd1, %rd6;
	cvta.to.global.u64 	%rd2, %rd7;
	cvta.to.global.u64 	%rd3, %rd8;
	cvta.to.global.u64 	%rd4, %rd9;
	cvta.to.global.u64 	%rd5, %rd10;
$L__BB1_2:
	mul.wide.s32 	%rd11, %r12, 4;
	add.s64 	%rd12, %rd1, %rd11;
	ld.global.nc.u32 	%r10, [%rd12];
	add.s64 	%rd13, %rd2, %rd11;
	ld.global.nc.u32 	%r11, [%rd13];
	mul.wide.s32 	%rd14, %r10, 4;
	add.s64 	%rd15, %rd5, %rd14;
	add.s64 	%rd16, %rd3, %rd11;
	ld.global.nc.f32 	%f1, [%rd16];
	mul.wide.s32 	%rd17, %r11, 4;
	add.s64 	%rd18, %rd4, %rd17;
	ld.global.nc.f32 	%f2, [%rd18];
	mul.f32 	%f3, %f1, %f2;
	atom.global.add.f32 	%f4, [%rd15], %f3;
	add.s32 	%r12, %r12, %r3;
	setp.lt.s32 	%p2, %r12, %r6;
	@%p2 bra 	$L__BB1_2;
$L__BB1_3:
	ret;

}


// ===== COMPILED SASS (sm_100) =====

	.target	sm_100

	.elftype	@"ET_EXEC"


//--------------------- .note.nv.tkinfo           --------------------------
	.section	.note.nv.tkinfo,"",@"SHT_NOTE"
	.sectionflags	@"SHF_NOTE_NV_TKINFO"
	.tkinfo
        /*0018*/ 	.word	0x00000002
        /*0030*/ 	.string	""
        /*0030*/ 	.string	"ptxas"
        /*0030*/ 	.string	"Cuda compilation tools, release 13.0, V13.0.88"
        /*0030*/ 	.string	"Build cuda_13.0.r13.0/compiler.36424714_0"
        /*0030*/ 	.string	"-arch sm_100 -m 64 "



//--------------------- .note.nv.cuinfo           --------------------------
	.section	.note.nv.cuinfo,"",@"SHT_NOTE"
	.sectionflags	@"SHF_NOTE_NV_CUINFO"
        /*0018*/ 	.short	0x0002
        /*001a*/ 	.short	0x0064
        /*001c*/ 	.short	0x0082
	.zero		2


//--------------------- .nv.info                  --------------------------
	.section	.nv.info,"",@"SHT_CUDA_INFO"
	.align	4


	//----- nvinfo : EIATTR_REGCOUNT
	.align		4
        /*0000*/ 	.byte	0x04, 0x2f
        /*0002*/ 	.short	(.L_1 - .L_0)
	.align		4
.L_0:
        /*0004*/ 	.word	index@(spmv_ell_rows_kernel)
        /*0008*/ 	.word	0x00000020


	//----- nvinfo : EIATTR_FRAME_SIZE
	.align		4
.L_1:
        /*000c*/ 	.byte	0x04, 0x11
        /*000e*/ 	.short	(.L_3 - .L_2)
	.align		4
.L_2:
        /*0010*/ 	.word	index@(spmv_ell_rows_kernel)
        /*0014*/ 	.word	0x00000000


	//----- nvinfo : EIATTR_REGCOUNT
	.align		4
.L_3:
        /*0018*/ 	.byte	0x04, 0x2f
        /*001a*/ 	.short	(.L_5 - .L_4)
	.align		4
.L_4:
        /*001c*/ 	.word	index@(spmv_coo_accum_kernel)
        /*0020*/ 	.word	0x00000010


	//----- nvinfo : EIATTR_FRAME_SIZE
	.align		4
.L_5:
        /*0024*/ 	.byte	0x04, 0x11
        /*0026*/ 	.short	(.L_7 - .L_6)
	.align		4
.L_6:
        /*0028*/ 	.word	index@(spmv_coo_accum_kernel)
        /*002c*/ 	.word	0x00000000


	//----- nvinfo : EIATTR_MIN_STACK_SIZE
	.align		4
.L_7:
        /*0030*/ 	.byte	0x04, 0x12
        /*0032*/ 	.short	(.L_9 - .L_8)
	.align		4
.L_8:
        /*0034*/ 	.word	index@(spmv_coo_accum_kernel)
        /*0038*/ 	.word	0x00000000


	//----- nvinfo : EIATTR_MIN_STACK_SIZE
	.align		4
.L_9:
        /*003c*/ 	.byte	0x04, 0x12
        /*003e*/ 	.short	(.L_11 - .L_10)
	.align		4
.L_10:
        /*0040*/ 	.word	index@(spmv_ell_rows_kernel)
        /*0044*/ 	.word	0x00000000
.L_11:


//--------------------- .nv.compat                --------------------------
	.section	.nv.compat,"",@"SHT_CUDA_COMPAT_INFO"
	.align	4
        /*0000*/ 	.byte	0x02, 0x09, 0x00, 0x00, 0x02, 0x02, 0x01, 0x00, 0x02, 0x05, 0x05, 0x00, 0x03, 0x07, 0x01, 0x01
        /*0010*/ 	.byte	0x02, 0x03, 0x00, 0x00, 0x02, 0x06, 0x01, 0x00, 0x04, 0x0b, 0x08, 0x00, 0x09, 0x00, 0x00, 0x00
        /*0020*/ 	.byte	0x00, 0x00, 0x00, 0x00


//--------------------- .nv.info.spmv_coo_accum_kernel --------------------------
	.section	.nv.info.spmv_coo_accum_kernel,"",@"SHT_CUDA_INFO"
	.sectionflags	@""
	.align	4


	//----- nvinfo : EIATTR_CUDA_API_VERSION
	.align		4
        /*0000*/ 	.byte	0x04, 0x37
        /*0002*/ 	.short	(.L_13 - .L_12)
.L_12:
        /*0004*/ 	.word	0x00000082


	//----- nvinfo : EIATTR_KPARAM_INFO
	.align		4
.L_13:
        /*0008*/ 	.byte	0x04, 0x17
        /*000a*/ 	.short	(.L_15 - .L_14)
.L_14:
        /*000c*/ 	.word	0x00000000
        /*0010*/ 	.short	0x0005
        /*0012*/ 	.short	0x0028
        /*0014*/ 	.byte	0x00, 0xf0, 0x11, 0x00


	//----- nvinfo : EIATTR_KPARAM_INFO
	.align		4
.L_15:
        /*0018*/ 	.byte	0x04, 0x17
        /*001a*/ 	.short	(.L_17 - .L_16)
.L_16:
        /*001c*/ 	.word	0x00000000
        /*0020*/ 	.short	0x0004
        /*0022*/ 	.short	0x0020
        /*0024*/ 	.byte	0x00, 0xf5, 0x21, 0x00


	//----- nvinfo : EIATTR_KPARAM_INFO
	.align		4
.L_17:
        /*0028*/ 	.byte	0x04, 0x17
        /*002a*/ 	.short	(.L_19 - .L_18)
.L_18:
        /*002c*/ 	.word	0x00000000
        /*0030*/ 	.short	0x0003
        /*0032*/ 	.short	0x0018
        /*0034*/ 	.byte	0x00, 0xf5, 0x21, 0x00


	//----- nvinfo : EIATTR_KPARAM_INFO
	.align		4
.L_19:
        /*0038*/ 	.byte	0x04, 0x17
        /*003a*/ 	.short	(.L_21 - .L_20)
.L_20:
        /*003c*/ 	.word	0x00000000
        /*0040*/ 	.short	0x0002
        /*0042*/ 	.short	0x0010
        /*0044*/ 	.byte	0x00, 0xf5, 0x21, 0x00


	//----- nvinfo : EIATTR_KPARAM_INFO
	.align		4
.L_21:
        /*0048*/ 	.byte	0x04, 0x17
        /*004a*/ 	.short	(.L_23 - .L_22)
.L_22:
        /*004c*/ 	.word	0x00000000
        /*0050*/ 	.short	0x0001
        /*0052*/ 	.short	0x0008
        /*0054*/ 	.byte	0x00, 0xf5, 0x21, 0x00


	//----- nvinfo : EIATTR_KPARAM_INFO
	.align		4
.L_23:
        /*0058*/ 	.byte	0x04, 0x17
        /*005a*/ 	.short	(.L_25 - .L_24)
.L_24:
        /*005c*/ 	.word	0x00000000
        /*0060*/ 	.short	0x0000
        /*0062*/ 	.short	0x0000
        /*0064*/ 	.byte	0x00, 0xf5, 0x21, 0x00


	//----- nvinfo : EIATTR_SPARSE_MMA_MASK
	.align		4
.L_25:
        /*0068*/ 	.byte	0x03, 0x50
        /*006a*/ 	.short	0x0000


	//----- nvinfo : EIATTR_MAXREG_COUNT
	.align		4
        /*006c*/ 	.byte	0x03, 0x1b
        /*006e*/ 	.short	0x00ff


	//----- nvinfo : EIATTR_MERCURY_ISA_VERSION
	.align		4
        /*0070*/ 	.byte	0x03, 0x5f
        /*0072*/ 	.short	0x0101


	//----- nvinfo : EIATTR_VRC_CTA_INIT_COUNT
	.align		4
        /*0074*/ 	.byte	0x02, 0x4a
	.zero		1
	.zero		1


	//----- nvinfo : EIATTR_EXIT_INSTR_OFFSETS
	.align		4
        /*0078*/ 	.byte	0x04, 0x1c
        /*007a*/ 	.short	(.L_27 - .L_26)


	//   ....[0]....
.L_26:
        /*007c*/ 	.word	0x00000070


	//   ....[1]....
        /*0080*/ 	.word	0x000001e0


	//----- nvinfo : EIATTR_CRS_STACK_SIZE
	.align		4
.L_27:
        /*0084*/ 	.byte	0x04, 0x1e
        /*0086*/ 	.short	(.L_29 - .L_28)
.L_28:
        /*0088*/ 	.word	0x00000000


	//----- nvinfo : EIATTR_CBANK_PARAM_SIZE
	.align		4
.L_29:
        /*008c*/ 	.byte	0x03, 0x19
        /*008e*/ 	.short	0x002c


	//----- nvinfo : EIATTR_PARAM_CBANK
	.align		4
        /*0090*/ 	.byte	0x04, 0x0a
        /*0092*/ 	.short	(.L_31 - .L_30)
	.align		4
.L_30:
        /*0094*/ 	.word	index@(.nv.constant0.spmv_coo_accum_kernel)
        /*0098*/ 	.short	0x0380
        /*009a*/ 	.short	0x002c


	//----- nvinfo : EIATTR_SW_WAR
	.align		4
.L_31:
        /*009c*/ 	.byte	0x04, 0x36
        /*009e*/ 	.short	(.L_33 - .L_32)
.L_32:
        /*00a0*/ 	.word	0x00000008
.L_33:


//--------------------- .nv.info.spmv_ell_rows_kernel --------------------------
	.section	.nv.info.spmv_ell_rows_kernel,"",@"SHT_CUDA_INFO"
	.sectionflags	@""
	.align	4


	//----- nvinfo : EIATTR_CUDA_API_VERSION
	.align		4
        /*0000*/ 	.byte	0x04, 0x37
        /*0002*/ 	.short	(.L_35 - .L_34)
.L_34:
        /*0004*/ 	.word	0x00000082


	//----- nvinfo : EIATTR_KPARAM_INFO
	.align		4
.L_35:
        /*0008*/ 	.byte	0x04, 0x17
        /*000a*/ 	.short	(.L_37 - .L_36)
.L_36:
        /*000c*/ 	.word	0x00000000
        /*0010*/ 	.short	0x0005
        /*0012*/ 	.short	0x0024
        /*0014*/ 	.byte	0x00, 0xf0, 0x11, 0x00


	//----- nvinfo : EIATTR_KPARAM_INFO
	.align		4
.L_37:
        /*0018*/ 	.byte	0x04, 0x17
        /*001a*/ 	.short	(.L_39 - .L_38)
.L_38:
        /*001c*/ 	.word	0x00000000
        /*0020*/ 	.short	0x0004
        /*0022*/ 	.short	0x0020
        /*0024*/ 	.byte	0x00, 0xf0, 0x11, 0x00


	//----- nvinfo : EIATTR_KPARAM_INFO
	.align		4
.L_39:
        /*0028*/ 	.byte	0x04, 0x17
        /*002a*/ 	.short	(.L_41 - .L_40)
.L_40:
        /*002c*/ 	.word	0x00000000
        /*0030*/ 	.short	0x0003
        /*0032*/ 	.short	0x0018
        /*0034*/ 	.byte	0x00, 0xf5, 0x21, 0x00


	//----- nvinfo : EIATTR_KPARAM_INFO
	.align		4
.L_41:
        /*0038*/ 	.byte	0x04, 0x17
        /*003a*/ 	.short	(.L_43 - .L_42)
.L_42:
        /*003c*/ 	.word	0x00000000
        /*0040*/ 	.short	0x0002
        /*0042*/ 	.short	0x0010
        /*0044*/ 	.byte	0x00, 0xf5, 0x21, 0x00


	//----- nvinfo : EIATTR_KPARAM_INFO
	.align		4
.L_43:
        /*0048*/ 	.byte	0x04, 0x17
        /*004a*/ 	.short	(.L_45 - .L_44)
.L_44:
        /*004c*/ 	.word	0x00000000
        /*0050*/ 	.short	0x0001
        /*0052*/ 	.short	0x0008
        /*0054*/ 	.byte	0x00, 0xf5, 0x21, 0x00


	//----- nvinfo : EIATTR_KPARAM_INFO
	.align		4
.L_45:
        /*0058*/ 	.byte	0x04, 0x17
        /*005a*/ 	.short	(.L_47 - .L_46)
.L_46:
        /*005c*/ 	.word	0x00000000
        /*0060*/ 	.short	0x0000
        /*0062*/ 	.short	0x0000
        /*0064*/ 	.byte	0x00, 0xf5, 0x21, 0x00


	//----- nvinfo : EIATTR_SPARSE_MMA_MASK
	.align		4
.L_47:
        /*0068*/ 	.byte	0x03, 0x50
        /*006a*/ 	.short	0x0000


	//----- nvinfo : EIATTR_MAXREG_COUNT
	.align		4
        /*006c*/ 	.byte	0x03, 0x1b
        /*006e*/ 	.short	0x00ff


	//----- nvinfo : EIATTR_MERCURY_ISA_VERSION
	.align		4
        /*0070*/ 	.byte	0x03, 0x5f
        /*0072*/ 	.short	0x0101


	//----- nvinfo : EIATTR_VRC_CTA_INIT_COUNT
	.align		4
        /*0074*/ 	.byte	0x02, 0x4a
	.zero		1
	.zero		1


	//----- nvinfo : EIATTR_EXIT_INSTR_OFFSETS
	.align		4
        /*0078*/ 	.byte	0x04, 0x1c
        /*007a*/ 	.short	(.L_49 - .L_48)


	//   ....[0]....
.L_48:
        /*007c*/ 	.word	0x00000070


	//   ....[1]....
        /*0080*/ 	.word	0x00000140


	//   ....[2]....
        /*0084*/ 	.word	0x00000bf0


	//----- nvinfo : EIATTR_CRS_STACK_SIZE
	.align		4
.L_49:
        /*0088*/ 	.byte	0x04, 0x1e
        /*008a*/ 	.short	(.L_51 - .L_50)
.L_50:
        /*008c*/ 	.word	0x00000000


	//----- nvinfo : EIATTR_CBANK_PARAM_SIZE
	.align		4
.L_51:
        /*0090*/ 	.byte	0x03, 0x19
        /*0092*/ 	.short	0x0028


	//----- nvinfo : EIATTR_PARAM_CBANK
	.align		4
        /*0094*/ 	.byte	0x04, 0x0a
        /*0096*/ 	.short	(.L_53 - .L_52)
	.align		4
.L_52:
        /*0098*/ 	.word	index@(.nv.constant0.spmv_ell_rows_kernel)
        /*009c*/ 	.short	0x0380
        /*009e*/ 	.short	0x0028


	//----- nvinfo : EIATTR_SW_WAR
	.align		4
.L_53:
        /*00a0*/ 	.byte	0x04, 0x36
        /*00a2*/ 	.short	(.L_55 - .L_54)
.L_54:
        /*00a4*/ 	.word	0x00000008
.L_55:


//--------------------- .nv.callgraph             --------------------------
	.section	.nv.callgraph,"",@"SHT_CUDA_CALLGRAPH"
	.align	4
	.sectionentsize	8
	.align		4
        /*0000*/ 	.word	0x00000000
	.align		4
        /*0004*/ 	.word	0xffffffff
	.align		4
        /*0008*/ 	.word	0x00000000
	.align		4
        /*000c*/ 	.word	0xfffffffe
	.align		4
        /*0010*/ 	.word	0x00000000
	.align		4
        /*0014*/ 	.word	0xfffffffd
	.align		4
        /*0018*/ 	.word	0x00000000
	.align		4
        /*001c*/ 	.word	0xfffffffc


//--------------------- .text.spmv_coo_accum_kernel --------------------------
	.section	.text.spmv_coo_accum_kernel,"ax",@progbits
	.align	128
        .global         spmv_coo_accum_kernel
        .type           spmv_coo_accum_kernel,@function
        .size           spmv_coo_accum_kernel,(.L_x_12 - spmv_coo_accum_kernel)
        .other          spmv_coo_accum_kernel,@"STO_CUDA_ENTRY STV_DEFAULT"
spmv_coo_accum_kernel:
.text.spmv_coo_accum_kernel:
[----:B------:R-:W-:Y:S01]  /*0000*/  LDC R1, c[0x0][0x37c] ;  /* 0x0000df00ff017b82 */ /* 0x000fe20000000800 */
[----:B------:R-:W0:Y:S07]  /*0010*/  S2R R0, SR_TID.X ;  /* 0x0000000000007919 */ /* 0x000e2e0000002100 */
[----:B------:R-:W0:Y:S01]  /*0020*/  S2UR UR4, SR_CTAID.X ;  /* 0x00000000000479c3 */ /* 0x000e220000002500 */
[----:B------:R-:W1:Y:S07]  /*0030*/  LDCU UR5, c[0x0][0x3a8] ;  /* 0x00007500ff0577ac */ /* 0x000e6e0008000800 */
[----:B------:R-:W0:Y:S02]  /*0040*/  LDC R13, c[0x0][0x360] ;  /* 0x0000d800ff0d7b82 */ /* 0x000e240000000800 */
[----:B0-----:R-:W-:-:S05]  /*0050*/  IMAD R0, R13, UR4, R0 ;  /* 0x000000040d007c24 */ /* 0x001fca000f8e0200 */
[----:B-1----:R-:W-:-:S13]  /*0060*/  ISETP.GE.AND P0, PT, R0, UR5, PT ;  /* 0x0000000500007c0c */ /* 0x002fda000bf06270 */
[----:B------:R-:W-:Y:S05]  /*0070*/  @P0 EXIT ;  /* 0x000000000000094d */ /* 0x000fea0003800000 */
[----:B------:R-:W0:Y:S01]  /*0080*/  LDCU UR4, c[0x0][0x370] ;  /* 0x00006e00ff0477ac */ /* 0x000e220008000800 */
[----:B------:R-:W1:Y:S01]  /*0090*/  LDCU.64 UR6, c[0x0][0x358] ;  /* 0x00006b00ff0677ac */ /* 0x000e620008000a00 */
[----:B0-----:R-:W-:-:S07]  /*00a0*/  IMAD R13, R13, UR4, RZ ;  /* 0x000000040d0d7c24 */ /* 0x001fce000f8e02ff */
.L_x_0:
[----:B0-----:R-:W0:Y:S08]  /*00b0*/  LDC.64 R4, c[0x0][0x388] ;  /* 0x0000e200ff047b82 */ /* 0x001e300000000a00 */
[----:B------:R-:W2:Y:S08]  /*00c0*/  LDC.64 R2, c[0x0][0x380] ;  /* 0x0000e000ff027b82 */ /* 0x000eb00000000a00 */
[----:B------:R-:W3:Y:S01]  /*00d0*/  LDC.64 R6, c[0x0][0x390] ;  /* 0x0000e400ff067b82 */ /* 0x000ee20000000a00 */
[----:B0-----:R-:W-:-:S07]  /*00e0*/  IMAD.WIDE R4, R0, 0x4, R4 ;  /* 0x0000000400047825 */ /* 0x001fce00078e0204 */
[----:B------:R-:W0:Y:S01]  /*00f0*/  LDC.64 R8, c[0x0][0x398] ;  /* 0x0000e600ff087b82 */ /* 0x000e220000000a00 */
[----:B-1----:R-:W0:Y:S01]  /*0100*/  LDG.E.CONSTANT R5, desc[UR6][R4.64] ;  /* 0x0000000604057981 */ /* 0x002e22000c1e9900 */
[----:B--2---:R-:W-:-:S06]  /*0110*/  IMAD.WIDE R2, R0, 0x4, R2 ;  /* 0x0000000400027825 */ /* 0x004fcc00078e0202 */
[----:B------:R-:W1:Y:S01]  /*0120*/  LDC.64 R10, c[0x0][0x3a0] ;  /* 0x0000e800ff0a7b82 */ /* 0x000e620000000a00 */
[----:B------:R-:W1:Y:S01]  /*0130*/  LDG.E.CONSTANT R3, desc[UR6][R2.64] ;  /* 0x0000000602037981 */ /* 0x000e62000c1e9900 */
[----:B---3--:R-:W-:-:S06]  /*0140*/  IMAD.WIDE R6, R0, 0x4, R6 ;  /* 0x0000000400067825 */ /* 0x008fcc00078e0206 */
[----:B------:R-:W2:Y:S01]  /*0150*/  LDG.E.CONSTANT R6, desc[UR6][R6.64] ;  /* 0x0000000606067981 */ /* 0x000ea2000c1e9900 */
[----:B0-----:R-:W-:-:S06]  /*0160*/  IMAD.WIDE R8, R5, 0x4, R8 ;  /* 0x0000000405087825 */ /* 0x001fcc00078e0208 */
[----:B------:R-:W2:Y:S01]  /*0170*/  LDG.E.CONSTANT R9, desc[UR6][R8.64] ;  /* 0x0000000608097981 */ /* 0x000ea2000c1e9900 */
[----:B------:R-:W-:-:S04]  /*0180*/  IADD3 R0, PT, PT, R13, R0, RZ ;  /* 0x000000000d007210 */ /* 0x000fc80007ffe0ff */
[----:B------:R-:W-:Y:S01]  /*0190*/  ISETP.GE.AND P0, PT, R0, UR5, PT ;  /* 0x0000000500007c0c */ /* 0x000fe2000bf06270 */
[----:B-1----:R-:W-:-:S04]  /*01a0*/  IMAD.WIDE R4, R3, 0x4, R10 ;  /* 0x0000000403047825 */ /* 0x002fc800078e020a */
[----:B--2---:R-:W-:-:S05]  /*01b0*/  FMUL R11, R6, R9 ;  /* 0x00000009060b7220 */ /* 0x004fca0000400000 */
[----:B------:R0:W-:Y:S03]  /*01c0*/  REDG.E.ADD.F32.FTZ.RN.STRONG.GPU desc[UR6][R4.64], R11 ;  /* 0x0000000b040079a6 */ /* 0x0001e6000c12f306 */
[----:B------:R-:W-:Y:S05]  /*01d0*/  @!P0 BRA `(.L_x_0) ;  /* 0xfffffffc00b48947 */ /* 0x000fea000383ffff */
[----:B------:R-:W-:Y:S05]  /*01e0*/  EXIT ;  /* 0x000000000000794d */ /* 0x000fea0003800000 */
.L_x_1:
[----:B------:R-:W-:-:S00]  /*01f0*/  BRA `(.L_x_1) ;  /* 0xfffffffc00fc7947 */ /* 0x000fc0000383ffff */
[----:B------:R-:W-:-:S00]  /*0200*/  NOP ;  /* 0x0000000000007918 */ /* 0x000fc00000000000 */
[----:B------:R-:W-:-:S00]  /*0210*/  NOP ;  /* 0x0000000000007918 */ /* 0x000fc00000000000 */
[----:B------:R-:W-:-:S00]  /*0220*/  NOP ;  /* 0x0000000000007918 */ /* 0x000fc00000000000 */
[----:B------:R-:W-:-:S00]  /*0230*/  NOP ;  /* 0x0000000000007918 */ /* 0x000fc00000000000 */
[----:B------:R-:W-:-:S00]  /*0240*/  NOP ;  /* 0x0000000000007918 */ /* 0x000fc00000000000 */
[----:B------:R-:W-:-:S00]  /*0250*/  NOP ;  /* 0x0000000000007918 */ /* 0x000fc00000000000 */
[----:B------:R-:W-:-:S00]  /*0260*/  NOP ;  /* 0x0000000000007918 */ /* 0x000fc00000000000 */
[----:B------:R-:W-:-:S00]  /*0270*/  NOP ;  /* 0x0000000000007918 */ /* 0x000fc00000000000 */
.L_x_12:


//--------------------- .text.spmv_ell_rows_kernel --------------------------
	.section	.text.spmv_ell_rows_kernel,"ax",@progbits
	.align	128
        .global         spmv_ell_rows_kernel
        .type           spmv_ell_rows_kernel,@function
        .size           spmv_ell_rows_kernel,(.L_x_13 - spmv_ell_rows_kernel)
        .other          spmv_ell_rows_kernel,@"STO_CUDA_ENTRY STV_DEFAULT"
spmv_ell_rows_kernel:
.text.spmv_ell_rows_kernel:
        /* <DEDUP_REMOVED lines=9> */
[----:B------:R-:W1:Y:S01]  /*0090*/  LDCU UR5, c[0x0][0x370] ;  /* 0x00006e00ff0577ac */ /* 0x000e620008000800 */
[----:B------:R-:W2:Y:S01]  /*00a0*/  LDCU.64 UR10, c[0x0][0x358] ;  /* 0x00006b00ff0a77ac */ /* 0x000ea20008000a00 */
[----:B0-----:R-:W-:Y:S01]  /*00b0*/  UISETP.GT.AND UP0, UPT, UR4, URZ, UPT ;  /* 0x000000ff0400728c */ /* 0x001fe2000bf04270 */
[----:B-1----:R-:W-:-:S08]  /*00c0*/  IMAD R3, R3, UR5, RZ ;  /* 0x0000000503037c24 */ /* 0x002fd0000f8e02ff */
[----:B--2---:R-:W-:Y:S05]  /*00d0*/  BRA.U UP0, `(.L_x_2) ;  /* 0x00000001001c7547 */ /* 0x004fea000b800000 */
[----:B------:R-:W0:Y:S02]  /*00e0*/  LDC.64 R6, c[0x0][0x398] ;  /* 0x0000e600ff067b82 */ /* 0x000e240000000a00 */
.L_x_3:
[----:B0-----:R-:W-:Y:S01]  /*00f0*/  IMAD.WIDE R4, R2, 0x4, R6 ;  /* 0x0000000402047825 */ /* 0x001fe200078e0206 */
[----:B------:R-:W-:-:S04]  /*0100*/  IADD3 R2, PT, PT, R3, R2, RZ ;  /* 0x0000000203027210 */ /* 0x000fc80007ffe0ff */
[----:B------:R1:W-:Y:S01]  /*0110*/  STG.E desc[UR10][R4.64], RZ ;  /* 0x000000ff04007986 */ /* 0x0003e2000c10190a */
[----:B------:R-:W-:-:S13]  /*0120*/  ISETP.GE.AND P0, PT, R2, UR6, PT ;  /* 0x0000000602007c0c */ /* 0x000fda000bf06270 */
[----:B-1----:R-:W-:Y:S05]  /*0130*/  @!P0 BRA `(.L_x_3) ;  /* 0xfffffffc00ec8947 */ /* 0x002fea000383ffff */
[----:B------:R-:W-:Y:S05]  /*0140*/  EXIT ;  /* 0x000000000000794d */ /* 0x000fea0003800000 */
.L_x_2:
[----:B------:R-:W0:Y:S01]  /*0150*/  LDCU.64 UR6, c[0x0][0x388] ;  /* 0x00007100ff0677ac */ /* 0x000e220008000a00 */
[----:B------:R-:W-:Y:S02]  /*0160*/  ULOP3.LUT UR9, UR4, 0x7ffffff8, URZ, 0xc0, !UPT ;  /* 0x7ffffff804097892 */ /* 0x000fe4000f8ec0ff */
[----:B------:R-:W-:Y:S02]  /*0170*/  ULOP3.LUT UR8, UR4, 0x7, URZ, 0xc0, !UPT ;  /* 0x0000000704087892 */ /* 0x000fe4000f8ec0ff */
[----:B------:R-:W-:Y:S02]  /*0180*/  ULOP3.LUT UR4, UR4, 0x3, URZ, 0xc0, !UPT ;  /* 0x0000000304047892 */ /* 0x000fe4000f8ec0ff */
[----:B------:R-:W-:Y:S02]  /*0190*/  UIADD3 UR12, UPT, UPT, -UR9, URZ, URZ ;  /* 0x000000ff090c7290 */ /* 0x000fe4000fffe1ff */
[----:B0-----:R-:W-:-:S04]  /*01a0*/  UIADD3 UR5, UP0, UPT, UR6, 0x10, URZ ;  /* 0x0000001006057890 */ /* 0x001fc8000ff1e0ff */
[----:B------:R-:W-:-:S12]  /*01b0*/  UIADD3.X UR6, UPT, UPT, URZ, UR7, URZ, UP0, !UPT ;  /* 0x00000007ff067290 */ /* 0x000fd800087fe4ff */
.L_x_10:
[----:B------:R-:W0:Y:S01]  /*01c0*/  LDCU UR7, c[0x0][0x3a4] ;  /* 0x00007480ff0777ac */ /* 0x000e220008000800 */
[----:B------:R-:W-:Y:S01]  /*01d0*/  HFMA2 R0, -RZ, RZ, 0, 0 ;  /* 0x00000000ff007431 */ /* 0x000fe200000001ff */
[----:B------:R-:W-:Y:S01]  /*01e0*/  MOV R5, RZ ;  /* 0x000000ff00057202 */ /* 0x000fe20000000f00 */
[----:B0-----:R-:W-:Y:S02]  /*01f0*/  UISETP.GE.U32.AND UP0, UPT, UR7, 0x8, UPT ;  /* 0x000000080700788c */ /* 0x001fe4000bf06070 */
[----:B------:R-:W-:-:S07]  /*0200*/  IMAD R4, R2, UR7, RZ ;  /* 0x0000000702047c24 */ /* 0x000fce000f8e02ff */
[----:B------:R-:W-:Y:S05]  /*0210*/  BRA.U !UP0, `(.L_x_4) ;  /* 0x0000000508147547 */ /* 0x000fea000b800000 */
[----:B------:R-:W-:Y:S02]  /*0220*/  MOV R0, RZ ;  /* 0x000000ff00007202 */ /* 0x000fe40000000f00 */
[----:B------:R-:W-:Y:S02]  /*0230*/  MOV R7, R4 ;  /* 0x0000000400077202 */ /* 0x000fe40000000f00 */
[----:B------:R-:W-:-:S07]  /*0240*/  MOV R22, UR12 ;  /* 0x0000000c00167c02 */ /* 0x000fce0008000f00 */
.L_x_5:
[----:B------:R-:W0:Y:S02]  /*0250*/  LDC.64 R14, c[0x0][0x380] ;  /* 0x0000e000ff0e7b82 */ /* 0x000e240000000a00 */
[----:B0-----:R-:W-:-:S05]  /*0260*/  IMAD.WIDE R14, R7, 0x4, R14 ;  /* 0x00000004070e7825 */ /* 0x001fca00078e020e */
[----:B------:R-:W2:Y:S04]  /*0270*/  LDG.E.CONSTANT R11, desc[UR10][R14.64] ;  /* 0x0000000a0e0b7981 */ /* 0x000ea8000c1e9900 */
[----:B------:R-:W3:Y:S04]  /*0280*/  LDG.E.CONSTANT R21, desc[UR10][R14.64+0x8] ;  /* 0x0000080a0e157981 */ /* 0x000ee8000c1e9900 */
[----:B------:R-:W4:Y:S04]  /*0290*/  LDG.E.CONSTANT R25, desc[UR10][R14.64+0x4] ;  /* 0x0000040a0e197981 */ /* 0x000f28000c1e9900 */
[----:B------:R-:W5:Y:S04]  /*02a0*/  LDG.E.CONSTANT R23, desc[UR10][R14.64+0xc] ;  /* 0x00000c0a0e177981 */ /* 0x000f68000c1e9900 */
[----:B------:R-:W5:Y:S01]  /*02b0*/  LDG.E.CONSTANT R5, desc[UR10][R14.64+0x10] ;  /* 0x0000100a0e057981 */ /* 0x000f62000c1e9900 */
[----:B------:R-:W-:-:S02]  /*02c0*/  MOV R8, UR5 ;  /* 0x0000000500087c02 */ /* 0x000fc40008000f00 */
[----:B------:R-:W-:Y:S01]  /*02d0*/  MOV R9, UR6 ;  /* 0x0000000600097c02 */ /* 0x000fe20008000f00 */
[----:B------:R-:W5:Y:S02]  /*02e0*/  LDG.E.CONSTANT R29, desc[UR10][R14.64+0x14] ;  /* 0x0000140a0e1d7981 */ /* 0x000f64000c1e9900 */
[----:B------:R-:W-:Y:S02]  /*02f0*/  IMAD.WIDE R8, R7, 0x4, R8 ;  /* 0x0000000407087825 */ /* 0x000fe400078e0208 */
[----:B------:R-:W5:Y:S04]  /*0300*/  LDG.E.CONSTANT R27, desc[UR10][R14.64+0x18] ;  /* 0x0000180a0e1b7981 */ /* 0x000f68000c1e9900 */
[----:B------:R-:W5:Y:S01]  /*0310*/  LDG.E.CONSTANT R6, desc[UR10][R14.64+0x1c] ;  /* 0x00001c0a0e067981 */ /* 0x000f62000c1e9900 */
[----:B--2---:R-:W-:-:S13]  /*0320*/  ISETP.GE.AND P6, PT, R11, RZ, PT ;  /* 0x000000ff0b00720c */ /* 0x004fda0003fc6270 */
[----:B------:R-:W0:Y:S01]  /*0330*/  @P6 LDC.64 R12, c[0x0][0x390] ;  /* 0x0000e400ff0c6b82 */ /* 0x000e220000000a00 */
[----:B------:R-:W2:Y:S01]  /*0340*/  @P6 LDG.E.CONSTANT R20, desc[UR10][R8.64+-0x10] ;  /* 0xfffff00a08146981 */ /* 0x000ea2000c1e9900 */
[----:B0-----:R-:W-:-:S05]  /*0350*/  @P6 IMAD.WIDE.U32 R12, R11, 0x4, R12 ;  /* 0x000000040b0c6825 */ /* 0x001fca00078e000c */
[----:B------:R0:W2:Y:S01]  /*0360*/  @P6 LDG.E.CONSTANT R24, desc[UR10][R12.64] ;  /* 0x0000000a0c186981 */ /* 0x0000a2000c1e9900 */
[----:B---3--:R-:W-:Y:S02]  /*0370*/  ISETP.GE.AND P1, PT, R21, RZ, PT ;  /* 0x000000ff1500720c */ /* 0x008fe40003f26270 */
[----:B----4-:R-:W-:Y:S02]  /*0380*/  ISETP.GE.AND P0, PT, R25, RZ, PT ;  /* 0x000000ff1900720c */ /* 0x010fe40003f06270 */
[----:B-----5:R-:W-:Y:S02]  /*0390*/  ISETP.GE.AND P2, PT, R23, RZ, PT ;  /* 0x000000ff1700720c */ /* 0x020fe40003f46270 */
[----:B------:R-:W-:-:S07]  /*03a0*/  ISETP.GE.AND P3, PT, R5, RZ, PT ;  /* 0x000000ff0500720c */ /* 0x000fce0003f66270 */
[----:B------:R-:W1:Y:S01]  /*03b0*/  @P1 LDC.64 R18, c[0x0][0x390] ;  /* 0x0000e400ff121b82 */ /* 0x000e620000000a00 */
[----:B------:R-:W-:Y:S02]  /*03c0*/  ISETP.GE.AND P4, PT, R29, RZ, PT ;  /* 0x000000ff1d00720c */ /* 0x000fe40003f86270 */
[----:B------:R-:W-:Y:S01]  /*03d0*/  ISETP.GE.AND P5, PT, R27, RZ, PT ;  /* 0x000000ff1b00720c */ /* 0x000fe20003fa6270 */
[----:B------:R-:W3:Y:S04]  /*03e0*/  @P2 LDG.E.CONSTANT R26, desc[UR10][R8.64+-0x4] ;  /* 0xfffffc0a081a2981 */ /* 0x000ee8000c1e9900 */
[----:B------:R-:W4:Y:S08]  /*03f0*/  @P0 LDC.64 R16, c[0x0][0x390] ;  /* 0x0000e400ff100b82 */ /* 0x000f300000000a00 */
[----:B------:R-:W5:Y:S08]  /*0400*/  @P2 LDC.64 R10, c[0x0][0x390] ;  /* 0x0000e400ff0a2b82 */ /* 0x000f700000000a00 */
[----:B0-----:R-:W0:Y:S01]  /*0410*/  @P3 LDC.64 R12, c[0x0][0x390] ;  /* 0x0000e400ff0c3b82 */ /* 0x001e220000000a00 */
[----:B-1----:R-:W-:-:S06]  /*0420*/  @P1 IMAD.WIDE.U32 R18, R21, 0x4, R18 ;  /* 0x0000000415121825 */ /* 0x002fcc00078e0012 */
[----:B------:R-:W3:Y:S01]  /*0430*/  @P1 LDG.E.CONSTANT R19, desc[UR10][R18.64] ;  /* 0x0000000a12131981 */ /* 0x000ee2000c1e9900 */
[----:B------:R-:W1:Y:S01]  /*0440*/  @P4 LDC.64 R14, c[0x0][0x390] ;  /* 0x0000e400ff0e4b82 */ /* 0x000e620000000a00 */
[----:B----4-:R-:W-:-:S06]  /*0450*/  @P0 IMAD.WIDE.U32 R16, R25, 0x4, R16 ;  /* 0x0000000419100825 */ /* 0x010fcc00078e0010 */
[----:B------:R-:W4:Y:S01]  /*0460*/  @P0 LDG.E.CONSTANT R17, desc[UR10][R16.64] ;  /* 0x0000000a10110981 */ /* 0x000f22000c1e9900 */
[----:B-----5:R-:W-:-:S03]  /*0470*/  @P2 IMAD.WIDE.U32 R10, R23, 0x4, R10 ;  /* 0x00000004170a2825 */ /* 0x020fc600078e000a */
[----:B------:R-:W4:Y:S04]  /*0480*/  @P0 LDG.E.CONSTANT R23, desc[UR10][R8.64+-0xc] ;  /* 0xfffff40a08170981 */ /* 0x000f28000c1e9900 */
[----:B------:R-:W5:Y:S01]  /*0490*/  @P2 LDG.E.CONSTANT R11, desc[UR10][R10.64] ;  /* 0x0000000a0a0b2981 */ /* 0x000f62000c1e9900 */
[----:B0-----:R-:W-:-:S03]  /*04a0*/  @P3 IMAD.WIDE.U32 R12, R5, 0x4, R12 ;  /* 0x00000004050c3825 */ /* 0x001fc600078e000c */
[----:B------:R-:W3:Y:S04]  /*04b0*/  @P1 LDG.E.CONSTANT R5, desc[UR10][R8.64+-0x8] ;  /* 0xfffff80a08051981 */ /* 0x000ee8000c1e9900 */
[----:B------:R-:W5:Y:S01]  /*04c0*/  @P3 LDG.E.CONSTANT R12, desc[UR10][R12.64] ;  /* 0x0000000a0c0c3981 */ /* 0x000f62000c1e9900 */
[----:B-1----:R-:W-:-:S03]  /*04d0*/  @P4 IMAD.WIDE.U32 R14, R29, 0x4, R14 ;  /* 0x000000041d0e4825 */ /* 0x002fc600078e000e */
[----:B------:R-:W5:Y:S04]  /*04e0*/  @P3 LDG.E.CONSTANT R29, desc[UR10][R8.64] ;  /* 0x0000000a081d3981 */ /* 0x000f68000c1e9900 */
[----:B------:R-:W5:Y:S01]  /*04f0*/  @P4 LDG.E.CONSTANT R14, desc[UR10][R14.64] ;  /* 0x0000000a0e0e4981 */ /* 0x000f62000c1e9900 */
[----:B--2---:R-:W-:Y:S01]  /*0500*/  @P6 FFMA R0, R20, R24, R0 ;  /* 0x0000001814006223 */ /* 0x004fe20000000000 */
[----:B------:R-:W-:Y:S01]  /*0510*/  ISETP.GE.AND P6, PT, R6, RZ, PT ;  /* 0x000000ff0600720c */ /* 0x000fe20003fc6270 */
[----:B------:R-:W0:-:S12]  /*0520*/  @P5 LDC.64 R20, c[0x0][0x390] ;  /* 0x0000e400ff145b82 */ /* 0x000e180000000a00 */
[----:B------:R-:W1:Y:S01]  /*0530*/  @P6 LDC.64 R24, c[0x0][0x390] ;  /* 0x0000e400ff186b82 */ /* 0x000e620000000a00 */
[----:B------:R-:W2:Y:S01]  /*0540*/  @P6 LDG.E.CONSTANT R10, desc[UR10][R8.64+0xc] ;  /* 0x00000c0a080a6981 */ /* 0x000ea2000c1e9900 */
[----:B0-----:R-:W-:-:S03]  /*0550*/  @P5 IMAD.WIDE.U32 R20, R27, 0x4, R20 ;  /* 0x000000041b145825 */ /* 0x001fc600078e0014 */
[----:B------:R-:W2:Y:S04]  /*0560*/  @P4 LDG.E.CONSTANT R27, desc[UR10][R8.64+0x4] ;  /* 0x0000040a081b4981 */ /* 0x000ea8000c1e9900 */
[----:B------:R-:W2:Y:S01]  /*0570*/  @P5 LDG.E.CONSTANT R21, desc[UR10][R20.64] ;  /* 0x0000000a14155981 */ /* 0x000ea2000c1e9900 */
[----:B-1----:R-:W-:-:S03]  /*0580*/  @P6 IMAD.WIDE.U32 R24, R6, 0x4, R24 ;  /* 0x0000000406186825 */ /* 0x002fc600078e0018 */
[----:B------:R-:W2:Y:S04]  /*0590*/  @P5 LDG.E.CONSTANT R6, desc[UR10][R8.64+0x8] ;  /* 0x0000080a08065981 */ /* 0x000ea8000c1e9900 */
[----:B------:R-:W2:Y:S01]  /*05a0*/  @P6 LDG.E.CONSTANT R25, desc[UR10][R24.64] ;  /* 0x0000000a18196981 */ /* 0x000ea2000c1e9900 */
[----:B------:R-:W-:Y:S01]  /*05b0*/  IADD3 R22, PT, PT, R22, 0x8, RZ ;  /* 0x0000000816167810 */ /* 0x000fe20007ffe0ff */
[----:B----4-:R-:W-:-:S03]  /*05c0*/  @P0 FFMA R0, R23, R17, R0 ;  /* 0x0000001117000223 */ /* 0x010fc60000000000 */
[----:B------:R-:W-:Y:S01]  /*05d0*/  ISETP.NE.AND P0, PT, R22, RZ, PT ;  /* 0x000000ff1600720c */ /* 0x000fe20003f05270 */
[----:B---3--:R-:W-:-:S04]  /*05e0*/  @P1 FFMA R0, R5, R19, R0 ;  /* 0x0000001305001223 */ /* 0x008fc80000000000 */
[----:B-----5:R-:W-:-:S04]  /*05f0*/  @P2 FFMA R0, R26, R11, R0 ;  /* 0x0000000b1a002223 */ /* 0x020fc80000000000 */
[----:B------:R-:W-:Y:S01]  /*0600*/  @P3 FFMA R0, R29, R12, R0 ;  /* 0x0000000c1d003223 */ /* 0x000fe20000000000 */
[----:B------:R-:W-:-:S03]  /*0610*/  IADD3 R7, PT, PT, R7, 0x8, RZ ;  /* 0x0000000807077810 */ /* 0x000fc60007ffe0ff */
[----:B--2---:R-:W-:-:S04]  /*0620*/  @P4 FFMA R0, R27, R14, R0 ;  /* 0x0000000e1b004223 */ /* 0x004fc80000000000 */
[----:B------:R-:W-:-:S04]  /*0630*/  @P5 FFMA R0, R6, R21, R0 ;  /* 0x0000001506005223 */ /* 0x000fc80000000000 */
[----:B------:R-:W-:Y:S01]  /*0640*/  @P6 FFMA R0, R10, R25, R0 ;  /* 0x000000190a006223 */ /* 0x000fe20000000000 */
[----:B------:R-:W-:Y:S06]  /*0650*/  @P0 BRA `(.L_x_5) ;  /* 0xfffffff800fc0947 */ /* 0x000fec000383ffff */
[----:B------:R-:W-:-:S07]  /*0660*/  MOV R5, UR9 ;  /* 0x0000000900057c02 */ /* 0x000fce0008000f00 */
.L_x_4:
[----:B------:R-:W-:-:S09]  /*0670*/  UISETP.NE.AND UP0, UPT, UR8, URZ, UPT ;  /* 0x000000ff0800728c */ /* 0x000fd2000bf05270 */
[----:B------:R-:W-:Y:S05]  /*0680*/  BRA.U !UP0, `(.L_x_6) ;  /* 0x00000005083c7547 */ /* 0x000fea000b800000 */
[----:B------:R-:W-:Y:S02]  /*0690*/  UIADD3 UR7, UPT, UPT, UR8, -0x1, URZ ;  /* 0xffffffff08077890 */ /* 0x000fe4000fffe0ff */
[----:B------:R-:W-:Y:S02]  /*06a0*/  UISETP.NE.AND UP1, UPT, UR4, URZ, UPT ;  /* 0x000000ff0400728c */ /* 0x000fe4000bf25270 */
[----:B------:R-:W-:-:S09]  /*06b0*/  UISETP.GE.U32.AND UP0, UPT, UR7, 0x3, UPT ;  /* 0x000000030700788c */ /* 0x000fd2000bf06070 */
[----:B------:R-:W-:Y:S05]  /*06c0*/  BRA.U !UP0, `(.L_x_7) ;  /* 0x0000000108887547 */ /* 0x000fea000b800000 */
[----:B------:R-:W0:Y:S01]  /*06d0*/  LDC.64 R20, c[0x0][0x380] ;  /* 0x0000e000ff147b82 */ /* 0x000e220000000a00 */
[----:B------:R-:W-:-:S07]  /*06e0*/  IADD3 R23, PT, PT, R4, R5, RZ ;  /* 0x0000000504177210 */ /* 0x000fce0007ffe0ff */
[----:B------:R-:W1:Y:S01]  /*06f0*/  LDC.64 R10, c[0x0][0x388] ;  /* 0x0000e200ff0a7b82 */ /* 0x000e620000000a00 */
[----:B0-----:R-:W-:-:S05]  /*0700*/  IMAD.WIDE R20, R23, 0x4, R20 ;  /* 0x0000000417147825 */ /* 0x001fca00078e0214 */
[----:B------:R-:W2:Y:S04]  /*0710*/  LDG.E.CONSTANT R25, desc[UR10][R20.64] ;  /* 0x0000000a14197981 */ /* 0x000ea8000c1e9900 */
[----:B------:R-:W3:Y:S04]  /*0720*/  LDG.E.CONSTANT R27, desc[UR10][R20.64+0x4] ;  /* 0x0000040a141b7981 */ /* 0x000ee8000c1e9900 */
[----:B------:R-:W4:Y:S04]  /*0730*/  LDG.E.CONSTANT R19, desc[UR10][R20.64+0x8] ;  /* 0x0000080a14137981 */ /* 0x000f28000c1e9900 */
[----:B------:R-:W5:Y:S01]  /*0740*/  LDG.E.CONSTANT R17, desc[UR10][R20.64+0xc] ;  /* 0x00000c0a14117981 */ /* 0x000f62000c1e9900 */
[----:B-1----:R-:W-:Y:S01]  /*0750*/  IMAD.WIDE R10, R23, 0x4, R10 ;  /* 0x00000004170a7825 */ /* 0x002fe200078e020a */
[----:B--2---:R-:W-:-:S02]  /*0760*/  ISETP.GE.AND P0, PT, R25, RZ, PT ;  /* 0x000000ff1900720c */ /* 0x004fc40003f06270 */
[----:B---3--:R-:W-:Y:S02]  /*0770*/  ISETP.GE.AND P1, PT, R27, RZ, PT ;  /* 0x000000ff1b00720c */ /* 0x008fe40003f26270 */
[----:B----4-:R-:W-:Y:S02]  /*0780*/  ISETP.GE.AND P2, PT, R19, RZ, PT ;  /* 0x000000ff1300720c */ /* 0x010fe40003f46270 */
[----:B-----5:R-:W-:-:S07]  /*0790*/  ISETP.GE.AND P3, PT, R17, RZ, PT ;  /* 0x000000ff1100720c */ /* 0x020fce0003f66270 */
[----:B------:R-:W0:Y:S01]  /*07a0*/  @P0 LDC.64 R14, c[0x0][0x390] ;  /* 0x0000e400ff0e0b82 */ /* 0x000e220000000a00 */
[----:B------:R-:W2:Y:S07]  /*07b0*/  @P0 LDG.E.CONSTANT R21, desc[UR10][R10.64] ;  /* 0x0000000a0a150981 */ /* 0x000eae000c1e9900 */
[----:B------:R-:W1:Y:S01]  /*07c0*/  @P1 LDC.64 R12, c[0x0][0x390] ;  /* 0x0000e400ff0c1b82 */ /* 0x000e620000000a00 */
[----:B------:R-:W3:Y:S07]  /*07d0*/  @P3 LDG.E.CONSTANT R23, desc[UR10][R10.64+0xc] ;  /* 0x00000c0a0a173981 */ /* 0x000eee000c1e9900 */
[----:B------:R-:W4:Y:S08]  /*07e0*/  @P2 LDC.64 R6, c[0x0][0x390] ;  /* 0x0000e400ff062b82 */ /* 0x000f300000000a00 */
[----:B------:R-:W5:Y:S01]  /*07f0*/  @P3 LDC.64 R8, c[0x0][0x390] ;  /* 0x0000e400ff083b82 */ /* 0x000f620000000a00 */
[----:B0-----:R-:W-:-:S06]  /*0800*/  @P0 IMAD.WIDE.U32 R14, R25, 0x4, R14 ;  /* 0x00000004190e0825 */ /* 0x001fcc00078e000e */
[----:B------:R-:W2:Y:S01]  /*0810*/  @P0 LDG.E.CONSTANT R14, desc[UR10][R14.64] ;  /* 0x0000000a0e0e0981 */ /* 0x000ea2000c1e9900 */
[----:B-1----:R-:W-:-:S06]  /*0820*/  @P1 IMAD.WIDE.U32 R12, R27, 0x4, R12 ;  /* 0x000000041b0c1825 */ /* 0x002fcc00078e000c */
[----:B------:R-:W3:Y:S01]  /*0830*/  @P1 LDG.E.CONSTANT R12, desc[UR10][R12.64] ;  /* 0x0000000a0c0c1981 */ /* 0x000ee2000c1e9900 */
[----:B----4-:R-:W-:-:S03]  /*0840*/  @P2 IMAD.WIDE.U32 R6, R19, 0x4, R6 ;  /* 0x0000000413062825 */ /* 0x010fc600078e0006 */
[----:B------:R-:W3:Y:S04]  /*0850*/  @P1 LDG.E.CONSTANT R19, desc[UR10][R10.64+0x4] ;  /* 0x0000040a0a131981 */ /* 0x000ee8000c1e9900 */
[----:B------:R-:W4:Y:S01]  /*0860*/  @P2 LDG.E.CONSTANT R6, desc[UR10][R6.64] ;  /* 0x0000000a06062981 */ /* 0x000f22000c1e9900 */
[----:B-----5:R-:W-:-:S03]  /*0870*/  @P3 IMAD.WIDE.U32 R8, R17, 0x4, R8 ;  /* 0x0000000411083825 */ /* 0x020fc600078e0008 */
[----:B------:R-:W4:Y:S04]  /*0880*/  @P2 LDG.E.CONSTANT R17, desc[UR10][R10.64+0x8] ;  /* 0x0000080a0a112981 */ /* 0x000f28000c1e9900 */
[----:B------:R-:W5:Y:S01]  /*0890*/  @P3 LDG.E.CONSTANT R8, desc[UR10][R8.64] ;  /* 0x0000000a08083981 */ /* 0x000f62000c1e9900 */
[----:B------:R-:W-:Y:S01]  /*08a0*/  IADD3 R5, PT, PT, R5, 0x4, RZ ;  /* 0x0000000405057810 */ /* 0x000fe20007ffe0ff */
[----:B--2---:R-:W-:-:S04]  /*08b0*/  @P0 FFMA R0, R21, R14, R0 ;  /* 0x0000000e15000223 */ /* 0x004fc80000000000 */
[----:B---3--:R-:W-:-:S04]  /*08c0*/  @P1 FFMA R0, R19, R12, R0 ;  /* 0x0000000c13001223 */ /* 0x008fc80000000000 */
[----:B----4-:R-:W-:-:S04]  /*08d0*/  @P2 FFMA R0, R17, R6, R0 ;  /* 0x0000000611002223 */ /* 0x010fc80000000000 */
[----:B-----5:R-:W-:-:S07]  /*08e0*/  @P3 FFMA R0, R23, R8, R0 ;  /* 0x0000000817003223 */ /* 0x020fce0000000000 */
.L_x_7:
[----:B------:R-:W-:Y:S04]  /*08f0*/  BSSY.RECONVERGENT B0, `(.L_x_6) ;  /* 0x0000028000007945 */ /* 0x000fe80003800200 */
[----:B------:R-:W-:Y:S05]  /*0900*/  BRA.U !UP1, `(.L_x_8) ;  /* 0x0000000109987547 */ /* 0x000fea000b800000 */
[----:B------:R-:W0:Y:S01]  /*0910*/  LDCU UR7, c[0x0][0x3a4] ;  /* 0x00007480ff0777ac */ /* 0x000e220008000800 */
[----:B------:R-:W-:Y:S02]  /*0920*/  UISETP.NE.AND UP0, UPT, UR4, 0x1, UPT ;  /* 0x000000010400788c */ /* 0x000fe4000bf05270 */
[----:B0-----:R-:W-:-:S07]  /*0930*/  ULOP3.LUT UP1, URZ, UR7, 0x1, URZ, 0xc0, !UPT ;  /* 0x0000000107ff7892 */ /* 0x001fce000f82c0ff */
[----:B------:R-:W-:Y:S05]  /*0940*/  BRA.U !UP0, `(.L_x_9) ;  /* 0x0000000108507547 */ /* 0x000fea000b800000 */
[----:B------:R-:W0:Y:S01]  /*0950*/  LDC.64 R6, c[0x0][0x380] ;  /* 0x0000e000ff067b82 */ /* 0x000e220000000a00 */
[----:B------:R-:W-:-:S05]  /*0960*/  IADD3 R19, PT, PT, R4, R5, RZ ;  /* 0x0000000504137210 */ /* 0x000fca0007ffe0ff */
[C---:B0-----:R-:W-:Y:S02]  /*0970*/  IMAD.WIDE R12, R19.reuse, 0x4, R6 ;  /* 0x00000004130c7825 */ /* 0x041fe400078e0206 */
[----:B------:R-:W0:Y:S03]  /*0980*/  LDC.64 R6, c[0x0][0x388] ;  /* 0x0000e200ff067b82 */ /* 0x000e260000000a00 */
[----:B------:R-:W2:Y:S04]  /*0990*/  LDG.E.CONSTANT R15, desc[UR10][R12.64] ;  /* 0x0000000a0c0f7981 */ /* 0x000ea8000c1e9900 */
[----:B------:R-:W3:Y:S01]  /*09a0*/  LDG.E.CONSTANT R17, desc[UR10][R12.64+0x4] ;  /* 0x0000040a0c117981 */ /* 0x000ee2000c1e9900 */
[----:B0-----:R-:W-:Y:S01]  /*09b0*/  IMAD.WIDE R6, R19, 0x4, R6 ;  /* 0x0000000413067825 */ /* 0x001fe200078e0206 */
[----:B--2---:R-:W-:-:S02]  /*09c0*/  ISETP.GE.AND P0, PT, R15, RZ, PT ;  /* 0x000000ff0f00720c */ /* 0x004fc40003f06270 */
[----:B---3--:R-:W-:-:S11]  /*09d0*/  ISETP.GE.AND P1, PT, R17, RZ, PT ;  /* 0x000000ff1100720c */ /* 0x008fd60003f26270 */
[----:B------:R-:W0:Y:S02]  /*09e0*/  @P0 LDC.64 R8, c[0x0][0x390] ;  /* 0x0000e400ff080b82 */ /* 0x000e240000000a00 */
[----:B------:R-:W2:Y:S06]  /*09f0*/  @P1 LDG.E.CONSTANT R13, desc[UR10][R6.64+0x4] ;  /* 0x0000040a060d1981 */ /* 0x000eac000c1e9900 */
[----:B------:R-:W1:Y:S01]  /*0a00*/  @P1 LDC.64 R10, c[0x0][0x390] ;  /* 0x0000e400ff0a1b82 */ /* 0x000e620000000a00 */
[----:B0-----:R-:W-:Y:S02]  /*0a10*/  @P0 IMAD.WIDE.U32 R8, R15, 0x4, R8 ;  /* 0x000000040f080825 */ /* 0x001fe400078e0008 */
[----:B------:R-:W3:Y:S04]  /*0a20*/  @P0 LDG.E.CONSTANT R15, desc[UR10][R6.64] ;  /* 0x0000000a060f0981 */ /* 0x000ee8000c1e9900 */
[----:B------:R-:W3:Y:S01]  /*0a30*/  @P0 LDG.E.CONSTANT R8, desc[UR10][R8.64] ;  /* 0x0000000a08080981 */ /* 0x000ee2000c1e9900 */
[----:B-1----:R-:W-:-:S06]  /*0a40*/  @P1 IMAD.WIDE.U32 R10, R17, 0x4, R10 ;  /* 0x00000004110a1825 */ /* 0x002fcc00078e000a */
[----:B------:R-:W2:Y:S01]  /*0a50*/  @P1 LDG.E.CONSTANT R10, desc[UR10][R10.64] ;  /* 0x0000000a0a0a1981 */ /* 0x000ea2000c1e9900 */
[----:B------:R-:W-:Y:S01]  /*0a60*/  IADD3 R5, PT, PT, R5, 0x2, RZ ;  /* 0x0000000205057810 */ /* 0x000fe20007ffe0ff */
[----:B---3--:R-:W-:-:S04]  /*0a70*/  @P0 FFMA R0, R15, R8, R0 ;  /* 0x000000080f000223 */ /* 0x008fc80000000000 */
[----:B--2---:R-:W-:-:S07]  /*0a80*/  @P1 FFMA R0, R13, R10, R0 ;  /* 0x0000000a0d001223 */ /* 0x004fce0000000000 */
.L_x_9:
[----:B------:R-:W-:Y:S05]  /*0a90*/  BRA.U !UP1, `(.L_x_8) ;  /* 0x0000000109347547 */ /* 0x000fea000b800000 */
[----:B------:R-:W0:Y:S01]  /*0aa0*/  LDC.64 R6, c[0x0][0x380] ;  /* 0x0000e000ff067b82 */ /* 0x000e220000000a00 */
[----:B------:R-:W-:-:S05]  /*0ab0*/  IADD3 R9, PT, PT, R4, R5, RZ ;  /* 0x0000000504097210 */ /* 0x000fca0007ffe0ff */
[----:B0-----:R-:W-:-:S05]  /*0ac0*/  IMAD.WIDE R4, R9, 0x4, R6 ;  /* 0x0000000409047825 */ /* 0x001fca00078e0206 */
[----:B------:R-:W2:Y:S02]  /*0ad0*/  LDG.E.CONSTANT R11, desc[UR10][R4.64] ;  /* 0x0000000a040b7981 */ /* 0x000ea4000c1e9900 */
[----:B--2---:R-:W-:-:S13]  /*0ae0*/  ISETP.GE.AND P0, PT, R11, RZ, PT ;  /* 0x000000ff0b00720c */ /* 0x004fda0003f06270 */
[----:B------:R-:W-:Y:S05]  /*0af0*/  @!P0 BRA `(.L_x_8) ;  /* 0x00000000001c8947 */ /* 0x000fea0003800000 */
[----:B------:R-:W0:Y:S08]  /*0b00*/  LDC.64 R4, c[0x0][0x388] ;  /* 0x0000e200ff047b82 */ /* 0x000e300000000a00 */
[----:B------:R-:W1:Y:S01]  /*0b10*/  LDC.64 R6, c[0x0][0x390] ;  /* 0x0000e400ff067b82 */ /* 0x000e620000000a00 */
[----:B0-----:R-:W-:-:S06]  /*0b20*/  IMAD.WIDE R4, R9, 0x4, R4 ;  /* 0x0000000409047825 */ /* 0x001fcc00078e0204 */
[----:B------:R-:W2:Y:S01]  /*0b30*/  LDG.E.CONSTANT R5, desc[UR10][R4.64] ;  /* 0x0000000a04057981 */ /* 0x000ea2000c1e9900 */
[----:B-1----:R-:W-:-:S06]  /*0b40*/  IMAD.WIDE.U32 R6, R11, 0x4, R6 ;  /* 0x000000040b067825 */ /* 0x002fcc00078e0006 */
[----:B------:R-:W2:Y:S02]  /*0b50*/  LDG.E.CONSTANT R6, desc[UR10][R6.64] ;  /* 0x0000000a06067981 */ /* 0x000ea4000c1e9900 */
[----:B--2---:R-:W-:-:S07]  /*0b60*/  FFMA R0, R5, R6, R0 ;  /* 0x0000000605007223 */ /* 0x004fce0000000000 */
.L_x_8:
[----:B------:R-:W-:Y:S05]  /*0b70*/  BSYNC.RECONVERGENT B0 ;  /* 0x0000000000007941 */ /* 0x000fea0003800200 */
.L_x_6:
[----:B------:R-:W0:Y:S01]  /*0b80*/  LDC.64 R4, c[0x0][0x398] ;  /* 0x0000e600ff047b82 */ /* 0x000e220000000a00 */
[----:B------:R-:W1:Y:S01]  /*0b90*/  LDCU UR7, c[0x0][0x3a0] ;  /* 0x00007400ff0777ac */ /* 0x000e620008000800 */
[----:B0-----:R-:W-:Y:S01]  /*0ba0*/  IMAD.WIDE R4, R2, 0x4, R4 ;  /* 0x0000000402047825 */ /* 0x001fe200078e0204 */
[----:B------:R-:W-:-:S04]  /*0bb0*/  IADD3 R2, PT, PT, R3, R2, RZ ;  /* 0x0000000203027210 */ /* 0x000fc80007ffe0ff */
[----:B------:R0:W-:Y:S01]  /*0bc0*/  STG.E desc[UR10][R4.64], R0 ;  /* 0x0000000004007986 */ /* 0x0001e2000c10190a */
[----:B-1----:R-:W-:-:S13]  /*0bd0*/  ISETP.GE.AND P0, PT, R2, UR7, PT ;  /* 0x0000000702007c0c */ /* 0x002fda000bf06270 */
[----:B0-----:R-:W-:Y:S05]  /*0be0*/  @!P0 BRA `(.L_x_10) ;  /* 0xfffffff400748947 */ /* 0x001fea000383ffff */
[----:B------:R-:W-:Y:S05]  /*0bf0*/  EXIT ;  /* 0x000000000000794d */ /* 0x000fea0003800000 */
.L_x_11:
        /* <DEDUP_REMOVED lines=16> */
.L_x_13:


//--------------------- .nv.shared.reserved.0     --------------------------
	.section	.nv.shared.reserved.0,"aw",@nobits
	.weak		__nv_reservedSMEM_offset_0_alias
	.size		__nv_reservedSMEM_offset_0_alias, 0, 64
	.other		__nv_reservedSMEM_offset_0_alias,@"STO_CUDA_RESERVED_SHARED STV_DEFAULT"
__nv_reservedSMEM_offset_0_alias:
	.zero		0
	.zero		64


//--------------------- .nv.constant0.spmv_coo_accum_kernel --------------------------
	.section	.nv.constant0.spmv_coo_accum_kernel,"a",@progbits
	.sectionflags	@""
	.align	4
.nv.constant0.spmv_coo_accum_kernel:
	.zero		940


//--------------------- .nv.constant0.spmv_ell_rows_kernel --------------------------
	.section	.nv.constant0.spmv_ell_rows_kernel,"a",@progbits
	.sectionflags	@""
	.align	4
.nv.constant0.spmv_ell_rows_kernel:
	.zero		936


//--------------------- SYMBOLS --------------------------

	.type		.nv.reservedSmem.offset0,@object
	.size		.nv.reservedSmem.offset0,0x4
